	.headerflags	@"EF_CUDA_TEXMODE_UNIFIED EF_CUDA_64BIT_ADDRESS EF_CUDA_ACCELERATORS EF_CUDA_SM90 EF_CUDA_VIRTUAL_SM(EF_CUDA_SM90)"
	.elftype	@"ET_EXEC"


//--------------------- .nv.info                  --------------------------
	.section	.nv.info,"",@"SHT_CUDA_INFO"
	.align	4


	//----- nvinfo : EIATTR_REGCOUNT
	.align		4
        /*0000*/ 	.byte	0x04, 0x2f
        /*0002*/ 	.short	(.L_1 - .L_0)
	.align		4
.L_0:
        /*0004*/ 	.word	index@(triton_poi_fused_convolution_leaky_relu_3)
        /*0008*/ 	.word	0x0000000c


	//----- nvinfo : EIATTR_MIN_STACK_SIZE
	.align		4
.L_1:
        /*000c*/ 	.byte	0x04, 0x12
        /*000e*/ 	.short	(.L_3 - .L_2)
	.align		4
.L_2:
        /*0010*/ 	.word	index@(triton_poi_fused_convolution_leaky_relu_3)
        /*0014*/ 	.word	0x00000000


	//----- nvinfo : EIATTR_FRAME_SIZE
	.align		4
.L_3:
        /*0018*/ 	.byte	0x04, 0x11
        /*001a*/ 	.short	(.L_5 - .L_4)
	.align		4
.L_4:
        /*001c*/ 	.word	index@(triton_poi_fused_convolution_leaky_relu_3)
        /*0020*/ 	.word	0x00000000


	//----- nvinfo : EIATTR_MIN_STACK_SIZE
	.align		4
.L_5:
        /*0024*/ 	.byte	0x04, 0x12
        /*0026*/ 	.short	(.L_7 - .L_6)
	.align		4
.L_6:
        /*0028*/ 	.word	index@(triton_poi_fused_convolution_leaky_relu_3)
        /*002c*/ 	.word	0x00000000
.L_7:


//--------------------- .nv.info.triton_poi_fused_convolution_leaky_relu_3 --------------------------
	.section	.nv.info.triton_poi_fused_convolution_leaky_relu_3,"",@"SHT_CUDA_INFO"
	.sectionflags	@""
	.align	4


	//----- nvinfo : EIATTR_CUDA_API_VERSION
	.align		4
        /*0000*/ 	.byte	0x04, 0x37
        /*0002*/ 	.short	(.L_9 - .L_8)
.L_8:
        /*0004*/ 	.word	0x0000007c


	//----- nvinfo : EIATTR_KPARAM_INFO
	.align		4
.L_9:
        /*0008*/ 	.byte	0x04, 0x17
        /*000a*/ 	.short	(.L_11 - .L_10)
.L_10:
        /*000c*/ 	.word	0x00000000
        /*0010*/ 	.short	0x0002
        /*0012*/ 	.short	0x0010
        /*0014*/ 	.byte	0x00, 0xf0, 0x11, 0x00


	//----- nvinfo : EIATTR_KPARAM_INFO
	.align		4
.L_11:
        /*0018*/ 	.byte	0x04, 0x17
        /*001a*/ 	.short	(.L_13 - .L_12)
.L_12:
        /*001c*/ 	.word	0x00000000
        /*0020*/ 	.short	0x0001
        /*0022*/ 	.short	0x0008
        /*0024*/ 	.byte	0x00, 0xf4, 0x21, 0x00


	//----- nvinfo : EIATTR_KPARAM_INFO
	.align		4
.L_13:
        /*0028*/ 	.byte	0x04, 0x17
        /*002a*/ 	.short	(.L_15 - .L_14)
.L_14:
        /*002c*/ 	.word	0x00000000
        /*0030*/ 	.short	0x0000
        /*0032*/ 	.short	0x0000
        /*0034*/ 	.byte	0x00, 0xf4, 0x21, 0x00


	//----- nvinfo : EIATTR_SPARSE_MMA_MASK
	.align		4
.L_15:
        /*0038*/ 	.byte	0x03, 0x50
        /*003a*/ 	.short	0x0000


	//----- nvinfo : EIATTR_MAXREG_COUNT
	.align		4
        /*003c*/ 	.byte	0x03, 0x1b
        /*003e*/ 	.short	0x00ff


	//----- nvinfo : EIATTR_EXIT_INSTR_OFFSETS
	.align		4
        /*0040*/ 	.byte	0x04, 0x1c
        /*0042*/ 	.short	(.L_17 - .L_16)


	//   ....[0]....
.L_16:
        /*0044*/ 	.word	0x00000190


	//   ....[1]....
        /*0048*/ 	.word	0x000001b0


	//----- nvinfo : EIATTR_REQNTID
	.align		4
.L_17:
        /*004c*/ 	.byte	0x04, 0x10
        /*004e*/ 	.short	(.L_19 - .L_18)
.L_18:
        /*0050*/ 	.word	0x00000080
        /*0054*/ 	.word	0x00000001
        /*0058*/ 	.word	0x00000001


	//----- nvinfo : EIATTR_CBANK_PARAM_SIZE
	.align		4
.L_19:
        /*005c*/ 	.byte	0x03, 0x19
        /*005e*/ 	.short	0x0014


	//----- nvinfo : EIATTR_PARAM_CBANK
	.align		4
        /*0060*/ 	.byte	0x04, 0x0a
        /*0062*/ 	.short	(.L_21 - .L_20)
	.align		4
.L_20:
        /*0064*/ 	.word	index@(.nv.constant0.triton_poi_fused_convolution_leaky_relu_3)
        /*0068*/ 	.short	0x0210
        /*006a*/ 	.short	0x0014


	//----- nvinfo : EIATTR_SW_WAR
	.align		4
.L_21:
        /*006c*/ 	.byte	0x04, 0x36
        /*006e*/ 	.short	(.L_23 - .L_22)
.L_22:
        /*0070*/ 	.word	0x00000008
.L_23:


//--------------------- .nv.callgraph             --------------------------
	.section	.nv.callgraph,"",@"SHT_CUDA_CALLGRAPH"
	.align	4
	.sectionentsize	8
	.align		4
        /*0000*/ 	.word	0x00000000
	.align		4
        /*0004*/ 	.word	0xffffffff
	.align		4
        /*0008*/ 	.word	0x00000000
	.align		4
        /*000c*/ 	.word	0xfffffffe
	.align		4
        /*0010*/ 	.word	0x00000000
	.align		4
        /*0014*/ 	.word	0xfffffffd
	.align		4
        /*0018*/ 	.word	0x00000000
	.align		4
        /*001c*/ 	.word	0xfffffffc


//--------------------- .text.triton_poi_fused_convolution_leaky_relu_3 --------------------------
	.section	.text.triton_poi_fused_convolution_leaky_relu_3,"ax",@progbits
	.align	128
        .global         triton_poi_fused_convolution_leaky_relu_3
        .type           triton_poi_fused_convolution_leaky_relu_3,@function
        .size           triton_poi_fused_convolution_leaky_relu_3,(.L_x_1 - triton_poi_fused_convolution_leaky_relu_3)
        .other          triton_poi_fused_convolution_leaky_relu_3,@"STO_CUDA_ENTRY STV_DEFAULT"
triton_poi_fused_convolution_leaky_relu_3:
.text.triton_poi_fused_convolution_leaky_relu_3:
[----:B------:R-:W0:Y:S02]  /*0000*/  LDC R1, c[0x0][0x28] ;  /* 0x00000a00ff017b82 */ /* 0x000e240000000800 */
[----:B------:R-:W1:Y:S01]  /*0010*/  S2R R0, SR_TID.X ;  /* 0x0000000000007919 */ /* 0x000e620000002100 */
[----:B------:R-:W2:Y:S01]  /*0020*/  LDC.64 R2, c[0x0][0x210] ;  /* 0x00008400ff027b82 */ /* 0x000ea20000000a00 */
[----:B------:R-:W-:Y:S01]  /*0030*/  ULDC.64 UR4, c[0x0][0x208] ;  /* 0x0000820000047ab9 */ /* 0x000fe20000000a00 */
[----:B------:R-:W3:Y:S01]  /*0040*/  S2R R7, SR_CTAID.X ;  /* 0x0000000000077919 */ /* 0x000ee20000002500 */
[----:B-1----:R-:W-:Y:S02]  /*0050*/  LOP3.LUT R0, R0, 0x7f, RZ, 0xc0, !PT ;  /* 0x0000007f00007812 */ /* 0x002fe400078ec0ff */
[----:B---3--:R-:W-:-:S03]  /*0060*/  SHF.R.S32.HI R4, RZ, 0x18, R7 ;  /* 0x00000018ff047819 */ /* 0x008fc60000011407 */
[----:B------:R-:W-:Y:S01]  /*0070*/  IMAD R7, R7, 0x80, R0 ;  /* 0x0000008007077824 */ /* 0x000fe200078e0200 */
[----:B------:R-:W-:-:S03]  /*0080*/  SGXT R0, R4, 0x1 ;  /* 0x000000010400781a */ /* 0x000fc60000000200 */
[C---:B--2---:R-:W-:Y:S01]  /*0090*/  IMAD.WIDE R2, R7.reuse, 0x4, R2 ;  /* 0x0000000407027825 */ /* 0x044fe200078e0202 */
[----:B------:R-:W1:Y:S01]  /*00a0*/  LDC.64 R4, c[0x0][0x218] ;  /* 0x00008600ff047b82 */ /* 0x000e620000000a00 */
[----:B------:R-:W-:Y:S02]  /*00b0*/  ISETP.GE.AND P1, PT, R7, 0x400, PT ;  /* 0x000004000700780c */ /* 0x000fe40003f26270 */
[----:B------:R-:W-:Y:S01]  /*00c0*/  LEA.HI R0, R0, R7, RZ, 0x6 ;  /* 0x0000000700007211 */ /* 0x000fe200078f30ff */
[----:B------:R-:W-:-:S03]  /*00d0*/  IMAD.MOV.U32 R7, RZ, RZ, RZ ;  /* 0x000000ffff077224 */ /* 0x000fc600078e00ff */
[----:B------:R-:W-:-:S04]  /*00e0*/  SHF.R.S32.HI R0, RZ, 0x6, R0 ;  /* 0x00000006ff007819 */ /* 0x000fc80000011400 */
[----:B------:R-:W-:-:S04]  /*00f0*/  LEA.HI R6, R0, R0, RZ, 0x2 ;  /* 0x0000000000067211 */ /* 0x000fc800078f10ff */
[----:B------:R-:W-:-:S05]  /*0100*/  LOP3.LUT R9, R6, 0xfffffffc, RZ, 0xc0, !PT ;  /* 0xfffffffc06097812 */ /* 0x000fca00078ec0ff */
[----:B------:R-:W-:Y:S02]  /*0110*/  IMAD.IADD R9, R0, 0x1, -R9 ;  /* 0x0000000100097824 */ /* 0x000fe400078e0a09 */
[----:B------:R-:W-:Y:S02]  /*0120*/  IMAD.MOV.U32 R0, RZ, RZ, RZ ;  /* 0x000000ffff007224 */ /* 0x000fe400078e00ff */
[----:B-1----:R-:W-:-:S04]  /*0130*/  IMAD.WIDE R4, R9, 0x4, R4 ;  /* 0x0000000409047825 */ /* 0x002fc800078e0204 */
[----:B------:R-:W2:Y:S04]  /*0140*/  @!P1 LDG.E R0, desc[UR4][R2.64] ;  /* 0x0000000402009981 */ /* 0x000ea8000c1e1900 */
[----:B------:R-:W2:Y:S02]  /*0150*/  @!P1 LDG.E.EL R7, desc[UR4][R4.64] ;  /* 0x0000000404079981 */ /* 0x000ea4000c2e1900 */
[----:B--2---:R-:W-:Y:S01]  /*0160*/  FSETP.GT.AND P0, PT, R0, -R7, PT ;  /* 0x800000070000720b */ /* 0x004fe20003f04000 */
[----:B------:R-:W-:-:S12]  /*0170*/  FADD R7, R7, R0 ;  /* 0x0000000007077221 */ /* 0x000fd80000000000 */
[----:B------:R-:W-:Y:S01]  /*0180*/  @!P0 FMUL R7, R7, 0.20000000298023223877 ;  /* 0x3e4ccccd07078820 */ /* 0x000fe20000400000 */
[----:B------:R-:W-:Y:S06]  /*0190*/  @P1 EXIT ;  /* 0x000000000000194d */ /* 0x000fec0003800000 */
[----:B------:R-:W-:Y:S01]  /*01a0*/  STG.E desc[UR4][R2.64], R7 ;  /* 0x0000000702007986 */ /* 0x000fe2000c101904 */
[----:B------:R-:W-:Y:S05]  /*01b0*/  EXIT ;  /* 0x000000000000794d */ /* 0x000fea0003800000 */
.L_x_0:
[----:B------:R-:W-:-:S00]  /*01c0*/  BRA `(.L_x_0) ;  /* 0xfffffffc00fc7947 */ /* 0x000fc0000383ffff */
[----:B------:R-:W-:-:S00]  /*01d0*/  NOP ;  /* 0x0000000000007918 */ /* 0x000fc00000000000 */
        /* <DEDUP_REMOVED lines=10> */
.L_x_1:


//--------------------- .nv.constant0.triton_poi_fused_convolution_leaky_relu_3 --------------------------
	.section	.nv.constant0.triton_poi_fused_convolution_leaky_relu_3,"a",@progbits
	.sectionflags	@""
	.align	4
.nv.constant0.triton_poi_fused_convolution_leaky_relu_3:
	.zero		548
